//
// Generated by NVIDIA NVVM Compiler
//
// Compiler Build ID: CL-36424714
// Cuda compilation tools, release 13.0, V13.0.88
// Based on NVVM 20.0.0
//

.version 9.0
.target sm_100
.address_size 64

	// .globl	vecadd_f32
// _ZZ7dot_f32E1s has been demoted
// _ZZ7dot_f64E1s has been demoted
// _ZZ13reduction_f32E1s has been demoted
// _ZZ13reduction_f64E1s has been demoted

.visible .entry vecadd_f32(
	.param .u64 .ptr .align 1 vecadd_f32_param_0,
	.param .u64 .ptr .align 1 vecadd_f32_param_1,
	.param .u64 .ptr .align 1 vecadd_f32_param_2,
	.param .u32 vecadd_f32_param_3
)
{
	.reg .pred 	%p<2>;
	.reg .b32 	%r<6>;
	.reg .b32 	%f<4>;
	.reg .b64 	%rd<11>;

	ld.param.u64 	%rd1, [vecadd_f32_param_0];
	ld.param.u64 	%rd2, [vecadd_f32_param_1];
	ld.param.u64 	%rd3, [vecadd_f32_param_2];
	ld.param.u32 	%r2, [vecadd_f32_param_3];
	mov.u32 	%r3, %ctaid.x;
	mov.u32 	%r4, %ntid.x;
	mov.u32 	%r5, %tid.x;
	mad.lo.s32 	%r1, %r3, %r4, %r5;
	setp.ge.s32 	%p1, %r1, %r2;
	@%p1 bra 	$L__BB0_2;
	cvta.to.global.u64 	%rd4, %rd1;
	cvta.to.global.u64 	%rd5, %rd2;
	cvta.to.global.u64 	%rd6, %rd3;
	mul.wide.s32 	%rd7, %r1, 4;
	add.s64 	%rd8, %rd4, %rd7;
	ld.global.f32 	%f1, [%rd8];
	add.s64 	%rd9, %rd5, %rd7;
	ld.global.f32 	%f2, [%rd9];
	add.f32 	%f3, %f1, %f2;
	add.s64 	%rd10, %rd6, %rd7;
	st.global.f32 	[%rd10], %f3;
$L__BB0_2:
	ret;

}
	// .globl	vecadd_f64
.visible .entry vecadd_f64(
	.param .u64 .ptr .align 1 vecadd_f64_param_0,
	.param .u64 .ptr .align 1 vecadd_f64_param_1,
	.param .u64 .ptr .align 1 vecadd_f64_param_2,
	.param .u32 vecadd_f64_param_3
)
{
	.reg .pred 	%p<2>;
	.reg .b32 	%r<6>;
	.reg .b64 	%rd<11>;
	.reg .b64 	%fd<4>;

	ld.param.u64 	%rd1, [vecadd_f64_param_0];
	ld.param.u64 	%rd2, [vecadd_f64_param_1];
	ld.param.u64 	%rd3, [vecadd_f64_param_2];
	ld.param.u32 	%r2, [vecadd_f64_param_3];
	mov.u32 	%r3, %ctaid.x;
	mov.u32 	%r4, %ntid.x;
	mov.u32 	%r5, %tid.x;
	mad.lo.s32 	%r1, %r3, %r4, %r5;
	setp.ge.s32 	%p1, %r1, %r2;
	@%p1 bra 	$L__BB1_2;
	cvta.to.global.u64 	%rd4, %rd1;
	cvta.to.global.u64 	%rd5, %rd2;
	cvta.to.global.u64 	%rd6, %rd3;
	mul.wide.s32 	%rd7, %r1, 8;
	add.s64 	%rd8, %rd4, %rd7;
	ld.global.f64 	%fd1, [%rd8];
	add.s64 	%rd9, %rd5, %rd7;
	ld.global.f64 	%fd2, [%rd9];
	add.f64 	%fd3, %fd1, %fd2;
	add.s64 	%rd10, %rd6, %rd7;
	st.global.f64 	[%rd10], %fd3;
$L__BB1_2:
	ret;

}
	// .globl	dot_f32
.visible .entry dot_f32(
	.param .u64 .ptr .align 1 dot_f32_param_0,
	.param .u64 .ptr .align 1 dot_f32_param_1,
	.param .u64 .ptr .align 1 dot_f32_param_2,
	.param .u32 dot_f32_param_3
)
{
	.reg .pred 	%p<7>;
	.reg .b32 	%r<19>;
	.reg .b32 	%f<14>;
	.reg .b64 	%rd<12>;
	// demoted variable
	.shared .align 4 .b8 _ZZ7dot_f32E1s[1024];
	ld.param.u64 	%rd3, [dot_f32_param_0];
	ld.param.u64 	%rd4, [dot_f32_param_1];
	ld.param.u64 	%rd5, [dot_f32_param_2];
	ld.param.u32 	%r11, [dot_f32_param_3];
	mov.u32 	%r1, %tid.x;
	mov.u32 	%r2, %ctaid.x;
	mov.u32 	%r18, %ntid.x;
	mad.lo.s32 	%r17, %r2, %r18, %r1;
	setp.ge.s32 	%p1, %r17, %r11;
	mov.f32 	%f13, 0f00000000;
	@%p1 bra 	$L__BB2_3;
	mov.u32 	%r12, %nctaid.x;
	mul.lo.s32 	%r5, %r18, %r12;
	cvta.to.global.u64 	%rd1, %rd3;
	cvta.to.global.u64 	%rd2, %rd4;
	mov.f32 	%f13, 0f00000000;
$L__BB2_2:
	mul.wide.s32 	%rd6, %r17, 4;
	add.s64 	%rd7, %rd1, %rd6;
	ld.global.f32 	%f6, [%rd7];
	add.s64 	%rd8, %rd2, %rd6;
	ld.global.f32 	%f7, [%rd8];
	fma.rn.f32 	%f13, %f6, %f7, %f13;
	add.s32 	%r17, %r17, %r5;
	setp.lt.s32 	%p2, %r17, %r11;
	@%p2 bra 	$L__BB2_2;
$L__BB2_3:
	shl.b32 	%r13, %r1, 2;
	mov.u32 	%r14, _ZZ7dot_f32E1s;
	add.s32 	%r8, %r14, %r13;
	st.shared.f32 	[%r8], %f13;
	bar.sync 	0;
	setp.lt.u32 	%p3, %r18, 2;
	@%p3 bra 	$L__BB2_7;
$L__BB2_4:
	shr.u32 	%r10, %r18, 1;
	setp.ge.u32 	%p4, %r1, %r10;
	@%p4 bra 	$L__BB2_6;
	shl.b32 	%r15, %r10, 2;
	add.s32 	%r16, %r8, %r15;
	ld.shared.f32 	%f8, [%r16];
	ld.shared.f32 	%f9, [%r8];
	add.f32 	%f10, %f8, %f9;
	st.shared.f32 	[%r8], %f10;
$L__BB2_6:
	bar.sync 	0;
	setp.gt.u32 	%p5, %r18, 3;
	mov.u32 	%r18, %r10;
	@%p5 bra 	$L__BB2_4;
$L__BB2_7:
	setp.ne.s32 	%p6, %r1, 0;
	@%p6 bra 	$L__BB2_9;
	ld.shared.f32 	%f11, [_ZZ7dot_f32E1s];
	cvta.to.global.u64 	%rd9, %rd5;
	mul.wide.u32 	%rd10, %r2, 4;
	add.s64 	%rd11, %rd9, %rd10;
	st.global.f32 	[%rd11], %f11;
$L__BB2_9:
	ret;

}
	// .globl	dot_f64
.visible .entry dot_f64(
	.param .u64 .ptr .align 1 dot_f64_param_0,
	.param .u64 .ptr .align 1 dot_f64_param_1,
	.param .u64 .ptr .align 1 dot_f64_param_2,
	.param .u32 dot_f64_param_3
)
{
	.reg .pred 	%p<7>;
	.reg .b32 	%r<19>;
	.reg .b64 	%rd<12>;
	.reg .b64 	%fd<14>;
	// demoted variable
	.shared .align 8 .b8 _ZZ7dot_f64E1s[2048];
	ld.param.u64 	%rd3, [dot_f64_param_0];
	ld.param.u64 	%rd4, [dot_f64_param_1];
	ld.param.u64 	%rd5, [dot_f64_param_2];
	ld.param.u32 	%r11, [dot_f64_param_3];
	mov.u32 	%r1, %tid.x;
	mov.u32 	%r2, %ctaid.x;
	mov.u32 	%r18, %ntid.x;
	mad.lo.s32 	%r17, %r2, %r18, %r1;
	setp.ge.s32 	%p1, %r17, %r11;
	mov.f64 	%fd13, 0d0000000000000000;
	@%p1 bra 	$L__BB3_3;
	mov.u32 	%r12, %nctaid.x;
	mul.lo.s32 	%r5, %r18, %r12;
	cvta.to.global.u64 	%rd1, %rd3;
	cvta.to.global.u64 	%rd2, %rd4;
	mov.f64 	%fd13, 0d0000000000000000;
$L__BB3_2:
	mul.wide.s32 	%rd6, %r17, 8;
	add.s64 	%rd7, %rd1, %rd6;
	ld.global.f64 	%fd6, [%rd7];
	add.s64 	%rd8, %rd2, %rd6;
	ld.global.f64 	%fd7, [%rd8];
	fma.rn.f64 	%fd13, %fd6, %fd7, %fd13;
	add.s32 	%r17, %r17, %r5;
	setp.lt.s32 	%p2, %r17, %r11;
	@%p2 bra 	$L__BB3_2;
$L__BB3_3:
	shl.b32 	%r13, %r1, 3;
	mov.u32 	%r14, _ZZ7dot_f64E1s;
	add.s32 	%r8, %r14, %r13;
	st.shared.f64 	[%r8], %fd13;
	bar.sync 	0;
	setp.lt.u32 	%p3, %r18, 2;
	@%p3 bra 	$L__BB3_7;
$L__BB3_4:
	shr.u32 	%r10, %r18, 1;
	setp.ge.u32 	%p4, %r1, %r10;
	@%p4 bra 	$L__BB3_6;
	shl.b32 	%r15, %r10, 3;
	add.s32 	%r16, %r8, %r15;
	ld.shared.f64 	%fd8, [%r16];
	ld.shared.f64 	%fd9, [%r8];
	add.f64 	%fd10, %fd8, %fd9;
	st.shared.f64 	[%r8], %fd10;
$L__BB3_6:
	bar.sync 	0;
	setp.gt.u32 	%p5, %r18, 3;
	mov.u32 	%r18, %r10;
	@%p5 bra 	$L__BB3_4;
$L__BB3_7:
	setp.ne.s32 	%p6, %r1, 0;
	@%p6 bra 	$L__BB3_9;
	ld.shared.f64 	%fd11, [_ZZ7dot_f64E1s];
	cvta.to.global.u64 	%rd9, %rd5;
	mul.wide.u32 	%rd10, %r2, 8;
	add.s64 	%rd11, %rd9, %rd10;
	st.global.f64 	[%rd11], %fd11;
$L__BB3_9:
	ret;

}
	// .globl	reduction_f32
.visible .entry reduction_f32(
	.param .u64 .ptr .align 1 reduction_f32_param_0,
	.param .u64 .ptr .align 1 reduction_f32_param_1,
	.param .u32 reduction_f32_param_2
)
{
	.reg .pred 	%p<7>;
	.reg .b32 	%r<19>;
	.reg .b32 	%f<13>;
	.reg .b64 	%rd<9>;
	// demoted variable
	.shared .align 4 .b8 _ZZ13reduction_f32E1s[1024];
	ld.param.u64 	%rd2, [reduction_f32_param_0];
	ld.param.u64 	%rd3, [reduction_f32_param_1];
	ld.param.u32 	%r11, [reduction_f32_param_2];
	mov.u32 	%r1, %tid.x;
	mov.u32 	%r2, %ctaid.x;
	mov.u32 	%r18, %ntid.x;
	mad.lo.s32 	%r17, %r2, %r18, %r1;
	setp.ge.s32 	%p1, %r17, %r11;
	mov.f32 	%f12, 0f00000000;
	@%p1 bra 	$L__BB4_3;
	mov.u32 	%r12, %nctaid.x;
	mul.lo.s32 	%r5, %r18, %r12;
	cvta.to.global.u64 	%rd1, %rd2;
	mov.f32 	%f12, 0f00000000;
$L__BB4_2:
	mul.wide.s32 	%rd4, %r17, 4;
	add.s64 	%rd5, %rd1, %rd4;
	ld.global.f32 	%f6, [%rd5];
	add.f32 	%f12, %f12, %f6;
	add.s32 	%r17, %r17, %r5;
	setp.lt.s32 	%p2, %r17, %r11;
	@%p2 bra 	$L__BB4_2;
$L__BB4_3:
	shl.b32 	%r13, %r1, 2;
	mov.u32 	%r14, _ZZ13reduction_f32E1s;
	add.s32 	%r8, %r14, %r13;
	st.shared.f32 	[%r8], %f12;
	bar.sync 	0;
	setp.lt.u32 	%p3, %r18, 2;
	@%p3 bra 	$L__BB4_7;
$L__BB4_4:
	shr.u32 	%r10, %r18, 1;
	setp.ge.u32 	%p4, %r1, %r10;
	@%p4 bra 	$L__BB4_6;
	shl.b32 	%r15, %r10, 2;
	add.s32 	%r16, %r8, %r15;
	ld.shared.f32 	%f7, [%r16];
	ld.shared.f32 	%f8, [%r8];
	add.f32 	%f9, %f7, %f8;
	st.shared.f32 	[%r8], %f9;
$L__BB4_6:
	bar.sync 	0;
	setp.gt.u32 	%p5, %r18, 3;
	mov.u32 	%r18, %r10;
	@%p5 bra 	$L__BB4_4;
$L__BB4_7:
	setp.ne.s32 	%p6, %r1, 0;
	@%p6 bra 	$L__BB4_9;
	ld.shared.f32 	%f10, [_ZZ13reduction_f32E1s];
	cvta.to.global.u64 	%rd6, %rd3;
	mul.wide.u32 	%rd7, %r2, 4;
	add.s64 	%rd8, %rd6, %rd7;
	st.global.f32 	[%rd8], %f10;
$L__BB4_9:
	ret;

}
	// .globl	reduction_f64
.visible .entry reduction_f64(
	.param .u64 .ptr .align 1 reduction_f64_param_0,
	.param .u64 .ptr .align 1 reduction_f64_param_1,
	.param .u32 reduction_f64_param_2
)
{
	.reg .pred 	%p<7>;
	.reg .b32 	%r<19>;
	.reg .b64 	%rd<9>;
	.reg .b64 	%fd<13>;
	// demoted variable
	.shared .align 8 .b8 _ZZ13reduction_f64E1s[2048];
	ld.param.u64 	%rd2, [reduction_f64_param_0];
	ld.param.u64 	%rd3, [reduction_f64_param_1];
	ld.param.u32 	%r11, [reduction_f64_param_2];
	mov.u32 	%r1, %tid.x;
	mov.u32 	%r2, %ctaid.x;
	mov.u32 	%r18, %ntid.x;
	mad.lo.s32 	%r17, %r2, %r18, %r1;
	setp.ge.s32 	%p1, %r17, %r11;
	mov.f64 	%fd12, 0d0000000000000000;
	@%p1 bra 	$L__BB5_3;
	mov.u32 	%r12, %nctaid.x;
	mul.lo.s32 	%r5, %r18, %r12;
	cvta.to.global.u64 	%rd1, %rd2;
	mov.f64 	%fd12, 0d0000000000000000;
$L__BB5_2:
	mul.wide.s32 	%rd4, %r17, 8;
	add.s64 	%rd5, %rd1, %rd4;
	ld.global.f64 	%fd6, [%rd5];
	add.f64 	%fd12, %fd12, %fd6;
	add.s32 	%r17, %r17, %r5;
	setp.lt.s32 	%p2, %r17, %r11;
	@%p2 bra 	$L__BB5_2;
$L__BB5_3:
	shl.b32 	%r13, %r1, 3;
	mov.u32 	%r14, _ZZ13reduction_f64E1s;
	add.s32 	%r8, %r14, %r13;
	st.shared.f64 	[%r8], %fd12;
	bar.sync 	0;
	setp.lt.u32 	%p3, %r18, 2;
	@%p3 bra 	$L__BB5_7;
$L__BB5_4:
	shr.u32 	%r10, %r18, 1;
	setp.ge.u32 	%p4, %r1, %r10;
	@%p4 bra 	$L__BB5_6;
	shl.b32 	%r15, %r10, 3;
	add.s32 	%r16, %r8, %r15;
	ld.shared.f64 	%fd7, [%r16];
	ld.shared.f64 	%fd8, [%r8];
	add.f64 	%fd9, %fd7, %fd8;
	st.shared.f64 	[%r8], %fd9;
$L__BB5_6:
	bar.sync 	0;
	setp.gt.u32 	%p5, %r18, 3;
	mov.u32 	%r18, %r10;
	@%p5 bra 	$L__BB5_4;
$L__BB5_7:
	setp.ne.s32 	%p6, %r1, 0;
	@%p6 bra 	$L__BB5_9;
	ld.shared.f64 	%fd10, [_ZZ13reduction_f64E1s];
	cvta.to.global.u64 	%rd6, %rd3;
	mul.wide.u32 	%rd7, %r2, 8;
	add.s64 	%rd8, %rd6, %rd7;
	st.global.f64 	[%rd8], %fd10;
$L__BB5_9:
	ret;

}


// ===== COMPILED SASS (sm_100) =====

	.target	sm_100

	.elftype	@"ET_EXEC"


//--------------------- .note.nv.tkinfo           --------------------------
	.section	.note.nv.tkinfo,"",@"SHT_NOTE"
	.sectionflags	@"SHF_NOTE_NV_TKINFO"
	.tkinfo
        /*0018*/ 	.word	0x00000002
        /*0030*/ 	.string	""
        /*0030*/ 	.string	"ptxas"
        /*0030*/ 	.string	"Cuda compilation tools, release 13.0, V13.0.88"
        /*0030*/ 	.string	"Build cuda_13.0.r13.0/compiler.36424714_0"
        /*0030*/ 	.string	"-arch sm_100 -m 64 "



//--------------------- .note.nv.cuinfo           --------------------------
	.section	.note.nv.cuinfo,"",@"SHT_NOTE"
	.sectionflags	@"SHF_NOTE_NV_CUINFO"
        /*0018*/ 	.short	0x0002
        /*001a*/ 	.short	0x0064
        /*001c*/ 	.short	0x0082
	.zero		2


//--------------------- .nv.info                  --------------------------
	.section	.nv.info,"",@"SHT_CUDA_INFO"
	.align	4


	//----- nvinfo : EIATTR_REGCOUNT
	.align		4
        /*0000*/ 	.byte	0x04, 0x2f
        /*0002*/ 	.short	(.L_1 - .L_0)
	.align		4
.L_0:
        /*0004*/ 	.word	index@(vecadd_f32)
        /*0008*/ 	.word	0x0000000c


	//----- nvinfo : EIATTR_FRAME_SIZE
	.align		4
.L_1:
        /*000c*/ 	.byte	0x04, 0x11
        /*000e*/ 	.short	(.L_3 - .L_2)
	.align		4
.L_2:
        /*0010*/ 	.word	index@(vecadd_f32)
        /*0014*/ 	.word	0x00000000


	//----- nvinfo : EIATTR_REGCOUNT
	.align		4
.L_3:
        /*0018*/ 	.byte	0x04, 0x2f
        /*001a*/ 	.short	(.L_5 - .L_4)
	.align		4
.L_4:
        /*001c*/ 	.word	index@(vecadd_f64)
        /*0020*/ 	.word	0x0000000e


	//----- nvinfo : EIATTR_FRAME_SIZE
	.align		4
.L_5:
        /*0024*/ 	.byte	0x04, 0x11
        /*0026*/ 	.short	(.L_7 - .L_6)
	.align		4
.L_6:
        /*0028*/ 	.word	index@(vecadd_f64)
        /*002c*/ 	.word	0x00000000


	//----- nvinfo : EIATTR_REGCOUNT
	.align		4
.L_7:
        /*0030*/ 	.byte	0x04, 0x2f
        /*0032*/ 	.short	(.L_9 - .L_8)
	.align		4
.L_8:
        /*0034*/ 	.word	index@(dot_f32)
        /*0038*/ 	.word	0x00000012


	//----- nvinfo : EIATTR_FRAME_SIZE
	.align		4
.L_9:
        /*003c*/ 	.byte	0x04, 0x11
        /*003e*/ 	.short	(.L_11 - .L_10)
	.align		4
.L_10:
        /*0040*/ 	.word	index@(dot_f32)
        /*0044*/ 	.word	0x00000000


	//----- nvinfo : EIATTR_REGCOUNT
	.align		4
.L_11:
        /*0048*/ 	.byte	0x04, 0x2f
        /*004a*/ 	.short	(.L_13 - .L_12)
	.align		4
.L_12:
        /*004c*/ 	.word	index@(dot_f64)
        /*0050*/ 	.word	0x00000012


	//----- nvinfo : EIATTR_FRAME_SIZE
	.align		4
.L_13:
        /*0054*/ 	.byte	0x04, 0x11
        /*0056*/ 	.short	(.L_15 - .L_14)
	.align		4
.L_14:
        /*0058*/ 	.word	index@(dot_f64)
        /*005c*/ 	.word	0x00000000


	//----- nvinfo : EIATTR_REGCOUNT
	.align		4
.L_15:
        /*0060*/ 	.byte	0x04, 0x2f
        /*0062*/ 	.short	(.L_17 - .L_16)
	.align		4
.L_16:
        /*0064*/ 	.word	index@(reduction_f32)
        /*0068*/ 	.word	0x0000000e


	//----- nvinfo : EIATTR_FRAME_SIZE
	.align		4
.L_17:
        /*006c*/ 	.byte	0x04, 0x11
        /*006e*/ 	.short	(.L_19 - .L_18)
	.align		4
.L_18:
        /*0070*/ 	.word	index@(reduction_f32)
        /*0074*/ 	.word	0x00000000


	//----- nvinfo : EIATTR_REGCOUNT
	.align		4
.L_19:
        /*0078*/ 	.byte	0x04, 0x2f
        /*007a*/ 	.short	(.L_21 - .L_20)
	.align		4
.L_20:
        /*007c*/ 	.word	index@(reduction_f64)
        /*0080*/ 	.word	0x0000000e


	//----- nvinfo : EIATTR_FRAME_SIZE
	.align		4
.L_21:
        /*0084*/ 	.byte	0x04, 0x11
        /*0086*/ 	.short	(.L_23 - .L_22)
	.align		4
.L_22:
        /*0088*/ 	.word	index@(reduction_f64)
        /*008c*/ 	.word	0x00000000


	//----- nvinfo : EIATTR_MIN_STACK_SIZE
	.align		4
.L_23:
        /*0090*/ 	.byte	0x04, 0x12
        /*0092*/ 	.short	(.L_25 - .L_24)
	.align		4
.L_24:
        /*0094*/ 	.word	index@(reduction_f64)
        /*0098*/ 	.word	0x00000000


	//----- nvinfo : EIATTR_MIN_STACK_SIZE
	.align		4
.L_25:
        /*009c*/ 	.byte	0x04, 0x12
        /*009e*/ 	.short	(.L_27 - .L_26)
	.align		4
.L_26:
        /*00a0*/ 	.word	index@(reduction_f32)
        /*00a4*/ 	.word	0x00000000


	//----- nvinfo : EIATTR_MIN_STACK_SIZE
	.align		4
.L_27:
        /*00a8*/ 	.byte	0x04, 0x12
        /*00aa*/ 	.short	(.L_29 - .L_28)
	.align		4
.L_28:
        /*00ac*/ 	.word	index@(dot_f64)
        /*00b0*/ 	.word	0x00000000


	//----- nvinfo : EIATTR_MIN_STACK_SIZE
	.align		4
.L_29:
        /*00b4*/ 	.byte	0x04, 0x12
        /*00b6*/ 	.short	(.L_31 - .L_30)
	.align		4
.L_30:
        /*00b8*/ 	.word	index@(dot_f32)
        /*00bc*/ 	.word	0x00000000


	//----- nvinfo : EIATTR_MIN_STACK_SIZE
	.align		4
.L_31:
        /*00c0*/ 	.byte	0x04, 0x12
        /*00c2*/ 	.short	(.L_33 - .L_32)
	.align		4
.L_32:
        /*00c4*/ 	.word	index@(vecadd_f64)
        /*00c8*/ 	.word	0x00000000


	//----- nvinfo : EIATTR_MIN_STACK_SIZE
	.align		4
.L_33:
        /*00cc*/ 	.byte	0x04, 0x12
        /*00ce*/ 	.short	(.L_35 - .L_34)
	.align		4
.L_34:
        /*00d0*/ 	.word	index@(vecadd_f32)
        /*00d4*/ 	.word	0x00000000
.L_35:


//--------------------- .nv.compat                --------------------------
	.section	.nv.compat,"",@"SHT_CUDA_COMPAT_INFO"
	.align	4
        /*0000*/ 	.byte	0x02, 0x09, 0x00, 0x00, 0x02, 0x02, 0x01, 0x00, 0x02, 0x05, 0x05, 0x00, 0x03, 0x07, 0x01, 0x01
        /*0010*/ 	.byte	0x02, 0x03, 0x00, 0x00, 0x02, 0x06, 0x01, 0x00, 0x04, 0x0b, 0x08, 0x00, 0x01, 0x00, 0x00, 0x00
        /*0020*/ 	.byte	0x00, 0x00, 0x00, 0x00


//--------------------- .nv.info.reduction_f64    --------------------------
	.section	.nv.info.reduction_f64,"",@"SHT_CUDA_INFO"
	.sectionflags	@""
	.align	4


	//----- nvinfo : EIATTR_CUDA_API_VERSION
	.align		4
        /*0000*/ 	.byte	0x04, 0x37
        /*0002*/ 	.short	(.L_37 - .L_36)
.L_36:
        /*0004*/ 	.word	0x00000082


	//----- nvinfo : EIATTR_KPARAM_INFO
	.align		4
.L_37:
        /*0008*/ 	.byte	0x04, 0x17
        /*000a*/ 	.short	(.L_39 - .L_38)
.L_38:
        /*000c*/ 	.word	0x00000000
        /*0010*/ 	.short	0x0002
        /*0012*/ 	.short	0x0010
        /*0014*/ 	.byte	0x00, 0xf0, 0x11, 0x00


	//----- nvinfo : EIATTR_KPARAM_INFO
	.align		4
.L_39:
        /*0018*/ 	.byte	0x04, 0x17
        /*001a*/ 	.short	(.L_41 - .L_40)
.L_40:
        /*001c*/ 	.word	0x00000000
        /*0020*/ 	.short	0x0001
        /*0022*/ 	.short	0x0008
        /*0024*/ 	.byte	0x00, 0xf5, 0x21, 0x00


	//----- nvinfo : EIATTR_KPARAM_INFO
	.align		4
.L_41:
        /*0028*/ 	.byte	0x04, 0x17
        /*002a*/ 	.short	(.L_43 - .L_42)
.L_42:
        /*002c*/ 	.word	0x00000000
        /*0030*/ 	.short	0x0000
        /*0032*/ 	.short	0x0000
        /*0034*/ 	.byte	0x00, 0xf5, 0x21, 0x00


	//----- nvinfo : EIATTR_SPARSE_MMA_MASK
	.align		4
.L_43:
        /*0038*/ 	.byte	0x03, 0x50
        /*003a*/ 	.short	0x0000


	//----- nvinfo : EIATTR_MAXREG_COUNT
	.align		4
        /*003c*/ 	.byte	0x03, 0x1b
        /*003e*/ 	.short	0x00ff


	//----- nvinfo : EIATTR_NUM_BARRIERS
	.align		4
        /*0040*/ 	.byte	0x02, 0x4c
        /*0042*/ 	.byte	0x01
	.zero		1


	//----- nvinfo : EIATTR_MERCURY_ISA_VERSION
	.align		4
        /*0044*/ 	.byte	0x03, 0x5f
        /*0046*/ 	.short	0x0101


	//----- nvinfo : EIATTR_VRC_CTA_INIT_COUNT
	.align		4
        /*0048*/ 	.byte	0x02, 0x4a
	.zero		1
	.zero		1


	//----- nvinfo : EIATTR_EXIT_INSTR_OFFSETS
	.align		4
        /*004c*/ 	.byte	0x04, 0x1c
        /*004e*/ 	.short	(.L_45 - .L_44)


	//   ....[0]....
.L_44:
        /*0050*/ 	.word	0x000002b0


	//   ....[1]....
        /*0054*/ 	.word	0x00000330


	//----- nvinfo : EIATTR_CRS_STACK_SIZE
	.align		4
.L_45:
        /*0058*/ 	.byte	0x04, 0x1e
        /*005a*/ 	.short	(.L_47 - .L_46)
.L_46:
        /*005c*/ 	.word	0x00000000


	//----- nvinfo : EIATTR_CBANK_PARAM_SIZE
	.align		4
.L_47:
        /*0060*/ 	.byte	0x03, 0x19
        /*0062*/ 	.short	0x0014


	//----- nvinfo : EIATTR_PARAM_CBANK
	.align		4
        /*0064*/ 	.byte	0x04, 0x0a
        /*0066*/ 	.short	(.L_49 - .L_48)
	.align		4
.L_48:
        /*0068*/ 	.word	index@(.nv.constant0.reduction_f64)
        /*006c*/ 	.short	0x0380
        /*006e*/ 	.short	0x0014


	//----- nvinfo : EIATTR_SW_WAR
	.align		4
.L_49:
        /*0070*/ 	.byte	0x04, 0x36
        /*0072*/ 	.short	(.L_51 - .L_50)
.L_50:
        /*0074*/ 	.word	0x00000008
.L_51:


//--------------------- .nv.info.reduction_f32    --------------------------
	.section	.nv.info.reduction_f32,"",@"SHT_CUDA_INFO"
	.sectionflags	@""
	.align	4


	//----- nvinfo : EIATTR_CUDA_API_VERSION
	.align		4
        /*0000*/ 	.byte	0x04, 0x37
        /*0002*/ 	.short	(.L_53 - .L_52)
.L_52:
        /*0004*/ 	.word	0x00000082


	//----- nvinfo : EIATTR_KPARAM_INFO
	.align		4
.L_53:
        /*0008*/ 	.byte	0x04, 0x17
        /*000a*/ 	.short	(.L_55 - .L_54)
.L_54:
        /*000c*/ 	.word	0x00000000
        /*0010*/ 	.short	0x0002
        /*0012*/ 	.short	0x0010
        /*0014*/ 	.byte	0x00, 0xf0, 0x11, 0x00


	//----- nvinfo : EIATTR_KPARAM_INFO
	.align		4
.L_55:
        /*0018*/ 	.byte	0x04, 0x17
        /*001a*/ 	.short	(.L_57 - .L_56)
.L_56:
        /*001c*/ 	.word	0x00000000
        /*0020*/ 	.short	0x0001
        /*0022*/ 	.short	0x0008
        /*0024*/ 	.byte	0x00, 0xf5, 0x21, 0x00


	//----- nvinfo : EIATTR_KPARAM_INFO
	.align		4
.L_57:
        /*0028*/ 	.byte	0x04, 0x17
        /*002a*/ 	.short	(.L_59 - .L_58)
.L_58:
        /*002c*/ 	.word	0x00000000
        /*0030*/ 	.short	0x0000
        /*0032*/ 	.short	0x0000
        /*0034*/ 	.byte	0x00, 0xf5, 0x21, 0x00


	//----- nvinfo : EIATTR_SPARSE_MMA_MASK
	.align		4
.L_59:
        /*0038*/ 	.byte	0x03, 0x50
        /*003a*/ 	.short	0x0000


	//----- nvinfo : EIATTR_MAXREG_COUNT
	.align		4
        /*003c*/ 	.byte	0x03, 0x1b
        /*003e*/ 	.short	0x00ff


	//----- nvinfo : EIATTR_NUM_BARRIERS
	.align		4
        /*0040*/ 	.byte	0x02, 0x4c
        /*0042*/ 	.byte	0x01
	.zero		1


	//----- nvinfo : EIATTR_MERCURY_ISA_VERSION
	.align		4
        /*0044*/ 	.byte	0x03, 0x5f
        /*0046*/ 	.short	0x0101


	//----- nvinfo : EIATTR_VRC_CTA_INIT_COUNT
	.align		4
        /*0048*/ 	.byte	0x02, 0x4a
	.zero		1
	.zero		1


	//----- nvinfo : EIATTR_EXIT_INSTR_OFFSETS
	.align		4
        /*004c*/ 	.byte	0x04, 0x1c
        /*004e*/ 	.short	(.L_61 - .L_60)


	//   ....[0]....
.L_60:
        /*0050*/ 	.word	0x000002b0


	//   ....[1]....
        /*0054*/ 	.word	0x00000330


	//----- nvinfo : EIATTR_CRS_STACK_SIZE
	.align		4
.L_61:
        /*0058*/ 	.byte	0x04, 0x1e
        /*005a*/ 	.short	(.L_63 - .L_62)
.L_62:
        /*005c*/ 	.word	0x00000000


	//----- nvinfo : EIATTR_CBANK_PARAM_SIZE
	.align		4
.L_63:
        /*0060*/ 	.byte	0x03, 0x19
        /*0062*/ 	.short	0x0014


	//----- nvinfo : EIATTR_PARAM_CBANK
	.align		4
        /*0064*/ 	.byte	0x04, 0x0a
        /*0066*/ 	.short	(.L_65 - .L_64)
	.align		4
.L_64:
        /*0068*/ 	.word	index@(.nv.constant0.reduction_f32)
        /*006c*/ 	.short	0x0380
        /*006e*/ 	.short	0x0014


	//----- nvinfo : EIATTR_SW_WAR
	.align		4
.L_65:
        /*0070*/ 	.byte	0x04, 0x36
        /*0072*/ 	.short	(.L_67 - .L_66)
.L_66:
        /*0074*/ 	.word	0x00000008
.L_67:


//--------------------- .nv.info.dot_f64          --------------------------
	.section	.nv.info.dot_f64,"",@"SHT_CUDA_INFO"
	.sectionflags	@""
	.align	4


	//----- nvinfo : EIATTR_CUDA_API_VERSION
	.align		4
        /*0000*/ 	.byte	0x04, 0x37
        /*0002*/ 	.short	(.L_69 - .L_68)
.L_68:
        /*0004*/ 	.word	0x00000082


	//----- nvinfo : EIATTR_KPARAM_INFO
	.align		4
.L_69:
        /*0008*/ 	.byte	0x04, 0x17
        /*000a*/ 	.short	(.L_71 - .L_70)
.L_70:
        /*000c*/ 	.word	0x00000000
        /*0010*/ 	.short	0x0003
        /*0012*/ 	.short	0x0018
        /*0014*/ 	.byte	0x00, 0xf0, 0x11, 0x00


	//----- nvinfo : EIATTR_KPARAM_INFO
	.align		4
.L_71:
        /*0018*/ 	.byte	0x04, 0x17
        /*001a*/ 	.short	(.L_73 - .L_72)
.L_72:
        /*001c*/ 	.word	0x00000000
        /*0020*/ 	.short	0x0002
        /*0022*/ 	.short	0x0010
        /*0024*/ 	.byte	0x00, 0xf5, 0x21, 0x00


	//----- nvinfo : EIATTR_KPARAM_INFO
	.align		4
.L_73:
        /*0028*/ 	.byte	0x04, 0x17
        /*002a*/ 	.short	(.L_75 - .L_74)
.L_74:
        /*002c*/ 	.word	0x00000000
        /*0030*/ 	.short	0x0001
        /*0032*/ 	.short	0x0008
        /*0034*/ 	.byte	0x00, 0xf5, 0x21, 0x00


	//----- nvinfo : EIATTR_KPARAM_INFO
	.align		4
.L_75:
        /*0038*/ 	.byte	0x04, 0x17
        /*003a*/ 	.short	(.L_77 - .L_76)
.L_76:
        /*003c*/ 	.word	0x00000000
        /*0040*/ 	.short	0x0000
        /*0042*/ 	.short	0x0000
        /*0044*/ 	.byte	0x00, 0xf5, 0x21, 0x00


	//----- nvinfo : EIATTR_SPARSE_MMA_MASK
	.align		4
.L_77:
        /*0048*/ 	.byte	0x03, 0x50
        /*004a*/ 	.short	0x0000


	//----- nvinfo : EIATTR_MAXREG_COUNT
	.align		4
        /*004c*/ 	.byte	0x03, 0x1b
        /*004e*/ 	.short	0x00ff


	//----- nvinfo : EIATTR_NUM_BARRIERS
	.align		4
        /*0050*/ 	.byte	0x02, 0x4c
        /*0052*/ 	.byte	0x01
	.zero		1


	//----- nvinfo : EIATTR_MERCURY_ISA_VERSION
	.align		4
        /*0054*/ 	.byte	0x03, 0x5f
        /*0056*/ 	.short	0x0101


	//----- nvinfo : EIATTR_VRC_CTA_INIT_COUNT
	.align		4
        /*0058*/ 	.byte	0x02, 0x4a
	.zero		1
	.zero		1


	//----- nvinfo : EIATTR_EXIT_INSTR_OFFSETS
	.align		4
        /*005c*/ 	.byte	0x04, 0x1c
        /*005e*/ 	.short	(.L_79 - .L_78)


	//   ....[0]....
.L_78:
        /*0060*/ 	.word	0x000002f0


	//   ....[1]....
        /*0064*/ 	.word	0x00000370


	//----- nvinfo : EIATTR_CRS_STACK_SIZE
	.align		4
.L_79:
        /*0068*/ 	.byte	0x04, 0x1e
        /*006a*/ 	.short	(.L_81 - .L_80)
.L_80:
        /*006c*/ 	.word	0x00000000


	//----- nvinfo : EIATTR_CBANK_PARAM_SIZE
	.align		4
.L_81:
        /*0070*/ 	.byte	0x03, 0x19
        /*0072*/ 	.short	0x001c


	//----- nvinfo : EIATTR_PARAM_CBANK
	.align		4
        /*0074*/ 	.byte	0x04, 0x0a
        /*0076*/ 	.short	(.L_83 - .L_82)
	.align		4
.L_82:
        /*0078*/ 	.word	index@(.nv.constant0.dot_f64)
        /*007c*/ 	.short	0x0380
        /*007e*/ 	.short	0x001c


	//----- nvinfo : EIATTR_SW_WAR
	.align		4
.L_83:
        /*0080*/ 	.byte	0x04, 0x36
        /*0082*/ 	.short	(.L_85 - .L_84)
.L_84:
        /*0084*/ 	.word	0x00000008
.L_85:


//--------------------- .nv.info.dot_f32          --------------------------
	.section	.nv.info.dot_f32,"",@"SHT_CUDA_INFO"
	.sectionflags	@""
	.align	4


	//----- nvinfo : EIATTR_CUDA_API_VERSION
	.align		4
        /*0000*/ 	.byte	0x04, 0x37
        /*0002*/ 	.short	(.L_87 - .L_86)
.L_86:
        /*0004*/ 	.word	0x00000082


	//----- nvinfo : EIATTR_KPARAM_INFO
	.align		4
.L_87:
        /*0008*/ 	.byte	0x04, 0x17
        /*000a*/ 	.short	(.L_89 - .L_88)
.L_88:
        /*000c*/ 	.word	0x00000000
        /*0010*/ 	.short	0x0003
        /*0012*/ 	.short	0x0018
        /*0014*/ 	.byte	0x00, 0xf0, 0x11, 0x00


	//----- nvinfo : EIATTR_KPARAM_INFO
	.align		4
.L_89:
        /*0018*/ 	.byte	0x04, 0x17
        /*001a*/ 	.short	(.L_91 - .L_90)
.L_90:
        /*001c*/ 	.word	0x00000000
        /*0020*/ 	.short	0x0002
        /*0022*/ 	.short	0x0010
        /*0024*/ 	.byte	0x00, 0xf5, 0x21, 0x00


	//----- nvinfo : EIATTR_KPARAM_INFO
	.align		4
.L_91:
        /*0028*/ 	.byte	0x04, 0x17
        /*002a*/ 	.short	(.L_93 - .L_92)
.L_92:
        /*002c*/ 	.word	0x00000000
        /*0030*/ 	.short	0x0001
        /*0032*/ 	.short	0x0008
        /*0034*/ 	.byte	0x00, 0xf5, 0x21, 0x00


	//----- nvinfo : EIATTR_KPARAM_INFO
	.align		4
.L_93:
        /*0038*/ 	.byte	0x04, 0x17
        /*003a*/ 	.short	(.L_95 - .L_94)
.L_94:
        /*003c*/ 	.word	0x00000000
        /*0040*/ 	.short	0x0000
        /*0042*/ 	.short	0x0000
        /*0044*/ 	.byte	0x00, 0xf5, 0x21, 0x00


	//----- nvinfo : EIATTR_SPARSE_MMA_MASK
	.align		4
.L_95:
        /*0048*/ 	.byte	0x03, 0x50
        /*004a*/ 	.short	0x0000


	//----- nvinfo : EIATTR_MAXREG_COUNT
	.align		4
        /*004c*/ 	.byte	0x03, 0x1b
        /*004e*/ 	.short	0x00ff


	//----- nvinfo : EIATTR_NUM_BARRIERS
	.align		4
        /*0050*/ 	.byte	0x02, 0x4c
        /*0052*/ 	.byte	0x01
	.zero		1


	//----- nvinfo : EIATTR_MERCURY_ISA_VERSION
	.align		4
        /*0054*/ 	.byte	0x03, 0x5f
        /*0056*/ 	.short	0x0101


	//----- nvinfo : EIATTR_VRC_CTA_INIT_COUNT
	.align		4
        /*0058*/ 	.byte	0x02, 0x4a
	.zero		1
	.zero		1


	//----- nvinfo : EIATTR_EXIT_INSTR_OFFSETS
	.align		4
        /*005c*/ 	.byte	0x04, 0x1c
        /*005e*/ 	.short	(.L_97 - .L_96)


	//   ....[0]....
.L_96:
        /*0060*/ 	.word	0x000002e0


	//   ....[1]....
        /*0064*/ 	.word	0x00000360


	//----- nvinfo : EIATTR_CRS_STACK_SIZE
	.align		4
.L_97:
        /*0068*/ 	.byte	0x04, 0x1e
        /*006a*/ 	.short	(.L_99 - .L_98)
.L_98:
        /*006c*/ 	.word	0x00000000


	//----- nvinfo : EIATTR_CBANK_PARAM_SIZE
	.align		4
.L_99:
        /*0070*/ 	.byte	0x03, 0x19
        /*0072*/ 	.short	0x001c


	//----- nvinfo : EIATTR_PARAM_CBANK
	.align		4
        /*0074*/ 	.byte	0x04, 0x0a
        /*0076*/ 	.short	(.L_101 - .L_100)
	.align		4
.L_100:
        /*0078*/ 	.word	index@(.nv.constant0.dot_f32)
        /*007c*/ 	.short	0x0380
        /*007e*/ 	.short	0x001c


	//----- nvinfo : EIATTR_SW_WAR
	.align		4
.L_101:
        /*0080*/ 	.byte	0x04, 0x36
        /*0082*/ 	.short	(.L_103 - .L_102)
.L_102:
        /*0084*/ 	.word	0x00000008
.L_103:


//--------------------- .nv.info.vecadd_f64       --------------------------
	.section	.nv.info.vecadd_f64,"",@"SHT_CUDA_INFO"
	.sectionflags	@""
	.align	4


	//----- nvinfo : EIATTR_CUDA_API_VERSION
	.align		4
        /*0000*/ 	.byte	0x04, 0x37
        /*0002*/ 	.short	(.L_105 - .L_104)
.L_104:
        /*0004*/ 	.word	0x00000082


	//----- nvinfo : EIATTR_KPARAM_INFO
	.align		4
.L_105:
        /*0008*/ 	.byte	0x04, 0x17
        /*000a*/ 	.short	(.L_107 - .L_106)
.L_106:
        /*000c*/ 	.word	0x00000000
        /*0010*/ 	.short	0x0003
        /*0012*/ 	.short	0x0018
        /*0014*/ 	.byte	0x00, 0xf0, 0x11, 0x00


	//----- nvinfo : EIATTR_KPARAM_INFO
	.align		4
.L_107:
        /*0018*/ 	.byte	0x04, 0x17
        /*001a*/ 	.short	(.L_109 - .L_108)
.L_108:
        /*001c*/ 	.word	0x00000000
        /*0020*/ 	.short	0x0002
        /*0022*/ 	.short	0x0010
        /*0024*/ 	.byte	0x00, 0xf5, 0x21, 0x00


	//----- nvinfo : EIATTR_KPARAM_INFO
	.align		4
.L_109:
        /*0028*/ 	.byte	0x04, 0x17
        /*002a*/ 	.short	(.L_111 - .L_110)
.L_110:
        /*002c*/ 	.word	0x00000000
        /*0030*/ 	.short	0x0001
        /*0032*/ 	.short	0x0008
        /*0034*/ 	.byte	0x00, 0xf5, 0x21, 0x00


	//----- nvinfo : EIATTR_KPARAM_INFO
	.align		4
.L_111:
        /*0038*/ 	.byte	0x04, 0x17
        /*003a*/ 	.short	(.L_113 - .L_112)
.L_112:
        /*003c*/ 	.word	0x00000000
        /*0040*/ 	.short	0x0000
        /*0042*/ 	.short	0x0000
        /*0044*/ 	.byte	0x00, 0xf5, 0x21, 0x00


	//----- nvinfo : EIATTR_SPARSE_MMA_MASK
	.align		4
.L_113:
        /*0048*/ 	.byte	0x03, 0x50
        /*004a*/ 	.short	0x0000


	//----- nvinfo : EIATTR_MAXREG_COUNT
	.align		4
        /*004c*/ 	.byte	0x03, 0x1b
        /*004e*/ 	.short	0x00ff


	//----- nvinfo : EIATTR_MERCURY_ISA_VERSION
	.align		4
        /*0050*/ 	.byte	0x03, 0x5f
        /*0052*/ 	.short	0x0101


	//----- nvinfo : EIATTR_VRC_CTA_INIT_COUNT
	.align		4
        /*0054*/ 	.byte	0x02, 0x4a
	.zero		1
	.zero		1


	//----- nvinfo : EIATTR_EXIT_INSTR_OFFSETS
	.align		4
        /*0058*/ 	.byte	0x04, 0x1c
        /*005a*/ 	.short	(.L_115 - .L_114)


	//   ....[0]....
.L_114:
        /*005c*/ 	.word	0x00000070


	//   ....[1]....
        /*0060*/ 	.word	0x00000130


	//----- nvinfo : EIATTR_CBANK_PARAM_SIZE
	.align		4
.L_115:
        /*0064*/ 	.byte	0x03, 0x19
        /*0066*/ 	.short	0x001c


	//----- nvinfo : EIATTR_PARAM_CBANK
	.align		4
        /*0068*/ 	.byte	0x04, 0x0a
        /*006a*/ 	.short	(.L_117 - .L_116)
	.align		4
.L_116:
        /*006c*/ 	.word	index@(.nv.constant0.vecadd_f64)
        /*0070*/ 	.short	0x0380
        /*0072*/ 	.short	0x001c


	//----- nvinfo : EIATTR_SW_WAR
	.align		4
.L_117:
        /*0074*/ 	.byte	0x04, 0x36
        /*0076*/ 	.short	(.L_119 - .L_118)
.L_118:
        /*0078*/ 	.word	0x00000008
.L_119:


//--------------------- .nv.info.vecadd_f32       --------------------------
	.section	.nv.info.vecadd_f32,"",@"SHT_CUDA_INFO"
	.sectionflags	@""
	.align	4


	//----- nvinfo : EIATTR_CUDA_API_VERSION
	.align		4
        /*0000*/ 	.byte	0x04, 0x37
        /*0002*/ 	.short	(.L_121 - .L_120)
.L_120:
        /*0004*/ 	.word	0x00000082


	//----- nvinfo : EIATTR_KPARAM_INFO
	.align		4
.L_121:
        /*0008*/ 	.byte	0x04, 0x17
        /*000a*/ 	.short	(.L_123 - .L_122)
.L_122:
        /*000c*/ 	.word	0x00000000
        /*0010*/ 	.short	0x0003
        /*0012*/ 	.short	0x0018
        /*0014*/ 	.byte	0x00, 0xf0, 0x11, 0x00


	//----- nvinfo : EIATTR_KPARAM_INFO
	.align		4
.L_123:
        /*0018*/ 	.byte	0x04, 0x17
        /*001a*/ 	.short	(.L_125 - .L_124)
.L_124:
        /*001c*/ 	.word	0x00000000
        /*0020*/ 	.short	0x0002
        /*0022*/ 	.short	0x0010
        /*0024*/ 	.byte	0x00, 0xf5, 0x21, 0x00


	//----- nvinfo : EIATTR_KPARAM_INFO
	.align		4
.L_125:
        /*0028*/ 	.byte	0x04, 0x17
        /*002a*/ 	.short	(.L_127 - .L_126)
.L_126:
        /*002c*/ 	.word	0x00000000
        /*0030*/ 	.short	0x0001
        /*0032*/ 	.short	0x0008
        /*0034*/ 	.byte	0x00, 0xf5, 0x21, 0x00


	//----- nvinfo : EIATTR_KPARAM_INFO
	.align		4
.L_127:
        /*0038*/ 	.byte	0x04, 0x17
        /*003a*/ 	.short	(.L_129 - .L_128)
.L_128:
        /*003c*/ 	.word	0x00000000
        /*0040*/ 	.short	0x0000
        /*0042*/ 	.short	0x0000
        /*0044*/ 	.byte	0x00, 0xf5, 0x21, 0x00


	//----- nvinfo : EIATTR_SPARSE_MMA_MASK
	.align		4
.L_129:
        /*0048*/ 	.byte	0x03, 0x50
        /*004a*/ 	.short	0x0000


	//----- nvinfo : EIATTR_MAXREG_COUNT
	.align		4
        /*004c*/ 	.byte	0x03, 0x1b
        /*004e*/ 	.short	0x00ff


	//----- nvinfo : EIATTR_MERCURY_ISA_VERSION
	.align		4
        /*0050*/ 	.byte	0x03, 0x5f
        /*0052*/ 	.short	0x0101


	//----- nvinfo : EIATTR_VRC_CTA_INIT_COUNT
	.align		4
        /*0054*/ 	.byte	0x02, 0x4a
	.zero		1
	.zero		1


	//----- nvinfo : EIATTR_EXIT_INSTR_OFFSETS
	.align		4
        /*0058*/ 	.byte	0x04, 0x1c
        /*005a*/ 	.short	(.L_131 - .L_130)


	//   ....[0]....
.L_130:
        /*005c*/ 	.word	0x00000070


	//   ....[1]....
        /*0060*/ 	.word	0x00000130


	//----- nvinfo : EIATTR_CBANK_PARAM_SIZE
	.align		4
.L_131:
        /*0064*/ 	.byte	0x03, 0x19
        /*0066*/ 	.short	0x001c


	//----- nvinfo : EIATTR_PARAM_CBANK
	.align		4
        /*0068*/ 	.byte	0x04, 0x0a
        /*006a*/ 	.short	(.L_133 - .L_132)
	.align		4
.L_132:
        /*006c*/ 	.word	index@(.nv.constant0.vecadd_f32)
        /*0070*/ 	.short	0x0380
        /*0072*/ 	.short	0x001c


	//----- nvinfo : EIATTR_SW_WAR
	.align		4
.L_133:
        /*0074*/ 	.byte	0x04, 0x36
        /*0076*/ 	.short	(.L_135 - .L_134)
.L_134:
        /*0078*/ 	.word	0x00000008
.L_135:


//--------------------- .nv.callgraph             --------------------------
	.section	.nv.callgraph,"",@"SHT_CUDA_CALLGRAPH"
	.align	4
	.sectionentsize	8
	.align		4
        /*0000*/ 	.word	0x00000000
	.align		4
        /*0004*/ 	.word	0xffffffff
	.align		4
        /*0008*/ 	.word	0x00000000
	.align		4
        /*000c*/ 	.word	0xfffffffe
	.align		4
        /*0010*/ 	.word	0x00000000
	.align		4
        /*0014*/ 	.word	0xfffffffd
	.align		4
        /*0018*/ 	.word	0x00000000
	.align		4
        /*001c*/ 	.word	0xfffffffc


//--------------------- .text.reduction_f64       --------------------------
	.section	.text.reduction_f64,"ax",@progbits
	.align	128
        .global         reduction_f64
        .type           reduction_f64,@function
        .size           reduction_f64,(.L_x_26 - reduction_f64)
        .other          reduction_f64,@"STO_CUDA_ENTRY STV_DEFAULT"
reduction_f64:
.text.reduction_f64:
[----:B------:R-:W-:Y:S01]  /*0000*/  LDC R1, c[0x0][0x37c] ;  /* 0x0000df00ff017b82 */ /* 0x000fe20000000800 */
[----:B------:R-:W0:Y:S01]  /*0010*/  S2R R9, SR_TID.X ;  /* 0x0000000000097919 */ /* 0x000e220000002100 */
[----:B------:R-:W1:Y:S01]  /*0020*/  LDCU UR4, c[0x0][0x360] ;  /* 0x00006c00ff0477ac */ /* 0x000e620008000800 */
[----:B------:R-:W-:Y:S01]  /*0030*/  BSSY.RECONVERGENT B0, `(.L_x_0) ;  /* 0x0000013000007945 */ /* 0x000fe20003800200 */
[----:B------:R-:W-:Y:S01]  /*0040*/  CS2R R2, SRZ ;  /* 0x0000000000027805 */ /* 0x000fe2000001ff00 */
[----:B------:R-:W0:Y:S01]  /*0050*/  S2R R10, SR_CTAID.X ;  /* 0x00000000000a7919 */ /* 0x000e220000002500 */
[----:B------:R-:W2:Y:S01]  /*0060*/  LDCU UR5, c[0x0][0x390] ;  /* 0x00007200ff0577ac */ /* 0x000ea20008000800 */
[----:B------:R-:W3:Y:S01]  /*0070*/  LDCU.64 UR6, c[0x0][0x358] ;  /* 0x00006b00ff0677ac */ /* 0x000ee20008000a00 */
[----:B-1----:R-:W-:Y:S02]  /*0080*/  IMAD.U32 R8, RZ, RZ, UR4 ;  /* 0x00000004ff087e24 */ /* 0x002fe4000f8e00ff */
[----:B0-----:R-:W-:-:S05]  /*0090*/  IMAD R0, R10, UR4, R9 ;  /* 0x000000040a007c24 */ /* 0x001fca000f8e0209 */
[----:B--2---:R-:W-:-:S13]  /*00a0*/  ISETP.GE.AND P0, PT, R0, UR5, PT ;  /* 0x0000000500007c0c */ /* 0x004fda000bf06270 */
[----:B---3--:R-:W-:Y:S05]  /*00b0*/  @P0 BRA `(.L_x_1) ;  /* 0x0000000000280947 */ /* 0x008fea0003800000 */
[----:B------:R-:W0:Y:S01]  /*00c0*/  LDC.64 R6, c[0x0][0x380] ;  /* 0x0000e000ff067b82 */ /* 0x000e220000000a00 */
[----:B------:R-:W1:Y:S01]  /*00d0*/  LDCU UR4, c[0x0][0x370] ;  /* 0x00006e00ff0477ac */ /* 0x000e620008000800 */
[----:B------:R-:W-:Y:S01]  /*00e0*/  CS2R R2, SRZ ;  /* 0x0000000000027805 */ /* 0x000fe2000001ff00 */
[----:B-1----:R-:W-:-:S07]  /*00f0*/  IMAD R11, R8, UR4, RZ ;  /* 0x00000004080b7c24 */ /* 0x002fce000f8e02ff */
.L_x_2:
[----:B0-----:R-:W-:-:S06]  /*0100*/  IMAD.WIDE R4, R0, 0x8, R6 ;  /* 0x0000000800047825 */ /* 0x001fcc00078e0206 */
[----:B------:R-:W2:Y:S01]  /*0110*/  LDG.E.64 R4, desc[UR6][R4.64] ;  /* 0x0000000604047981 */ /* 0x000ea2000c1e1b00 */
[----:B------:R-:W-:-:S05]  /*0120*/  IMAD.IADD R0, R11, 0x1, R0 ;  /* 0x000000010b007824 */ /* 0x000fca00078e0200 */
[----:B------:R-:W-:Y:S01]  /*0130*/  ISETP.GE.AND P0, PT, R0, UR5, PT ;  /* 0x0000000500007c0c */ /* 0x000fe2000bf06270 */
[----:B--2---:R-:W-:-:S12]  /*0140*/  DADD R2, R4, R2 ;  /* 0x0000000004027229 */ /* 0x004fd80000000002 */
[----:B------:R-:W-:Y:S05]  /*0150*/  @!P0 BRA `(.L_x_2) ;  /* 0xfffffffc00e88947 */ /* 0x000fea000383ffff */
.L_x_1:
[----:B------:R-:W-:Y:S05]  /*0160*/  BSYNC.RECONVERGENT B0 ;  /* 0x0000000000007941 */ /* 0x000fea0003800200 */
.L_x_0:
[----:B------:R-:W0:Y:S01]  /*0170*/  S2UR UR5, SR_CgaCtaId ;  /* 0x00000000000579c3 */ /* 0x000e220000008800 */
[----:B------:R-:W-:Y:S01]  /*0180*/  UMOV UR4, 0x400 ;  /* 0x0000040000047882 */ /* 0x000fe20000000000 */
[----:B------:R-:W-:Y:S02]  /*0190*/  ISETP.GE.U32.AND P1, PT, R8, 0x2, PT ;  /* 0x000000020800780c */ /* 0x000fe40003f26070 */
[----:B------:R-:W-:Y:S01]  /*01a0*/  ISETP.NE.AND P0, PT, R9, RZ, PT ;  /* 0x000000ff0900720c */ /* 0x000fe20003f05270 */
[----:B0-----:R-:W-:-:S06]  /*01b0*/  ULEA UR4, UR5, UR4, 0x18 ;  /* 0x0000000405047291 */ /* 0x001fcc000f8ec0ff */
[----:B------:R-:W-:-:S05]  /*01c0*/  LEA R7, R9, UR4, 0x3 ;  /* 0x0000000409077c11 */ /* 0x000fca000f8e18ff */
[----:B------:R0:W-:Y:S01]  /*01d0*/  STS.64 [R7], R2 ;  /* 0x0000000207007388 */ /* 0x0001e20000000a00 */
[----:B------:R-:W-:Y:S06]  /*01e0*/  BAR.SYNC.DEFER_BLOCKING 0x0 ;  /* 0x0000000000007b1d */ /* 0x000fec0000010000 */
[----:B------:R-:W-:Y:S05]  /*01f0*/  @!P1 BRA `(.L_x_3) ;  /* 0x00000000002c9947 */ /* 0x000fea0003800000 */
.L_x_4:
[----:B------:R-:W-:-:S04]  /*0200*/  SHF.R.U32.HI R6, RZ, 0x1, R8 ;  /* 0x00000001ff067819 */ /* 0x000fc80000011608 */
[----:B------:R-:W-:-:S13]  /*0210*/  ISETP.GE.U32.AND P1, PT, R9, R6, PT ;  /* 0x000000060900720c */ /* 0x000fda0003f26070 */
[----:B------:R-:W-:Y:S01]  /*0220*/  @!P1 IMAD R0, R6, 0x8, R7 ;  /* 0x0000000806009824 */ /* 0x000fe200078e0207 */
[----:B------:R-:W-:Y:S04]  /*0230*/  @!P1 LDS.64 R4, [R7] ;  /* 0x0000000007049984 */ /* 0x000fe80000000a00 */
[----:B0-----:R-:W0:Y:S02]  /*0240*/  @!P1 LDS.64 R2, [R0] ;  /* 0x0000000000029984 */ /* 0x001e240000000a00 */
[----:B0-----:R-:W-:-:S07]  /*0250*/  @!P1 DADD R2, R2, R4 ;  /* 0x0000000002029229 */ /* 0x001fce0000000004 */
[----:B------:R1:W-:Y:S01]  /*0260*/  @!P1 STS.64 [R7], R2 ;  /* 0x0000000207009388 */ /* 0x0003e20000000a00 */
[----:B------:R-:W-:Y:S01]  /*0270*/  BAR.SYNC.DEFER_BLOCKING 0x0 ;  /* 0x0000000000007b1d */ /* 0x000fe20000010000 */
[----:B------:R-:W-:Y:S01]  /*0280*/  ISETP.GT.U32.AND P1, PT, R8, 0x3, PT ;  /* 0x000000030800780c */ /* 0x000fe20003f24070 */
[----:B------:R-:W-:-:S12]  /*0290*/  IMAD.MOV.U32 R8, RZ, RZ, R6 ;  /* 0x000000ffff087224 */ /* 0x000fd800078e0006 */
[----:B-1----:R-:W-:Y:S05]  /*02a0*/  @P1 BRA `(.L_x_4) ;  /* 0xfffffffc00d41947 */ /* 0x002fea000383ffff */
.L_x_3:
[----:B------:R-:W-:Y:S05]  /*02b0*/  @P0 EXIT ;  /* 0x000000000000094d */ /* 0x000fea0003800000 */
[----:B------:R-:W1:Y:S01]  /*02c0*/  S2UR UR5, SR_CgaCtaId ;  /* 0x00000000000579c3 */ /* 0x000e620000008800 */
[----:B------:R-:W-:-:S07]  /*02d0*/  UMOV UR4, 0x400 ;  /* 0x0000040000047882 */ /* 0x000fce0000000000 */
[----:B------:R-:W2:Y:S01]  /*02e0*/  LDC.64 R4, c[0x0][0x388] ;  /* 0x0000e200ff047b82 */ /* 0x000ea20000000a00 */
[----:B-1----:R-:W-:Y:S01]  /*02f0*/  ULEA UR4, UR5, UR4, 0x18 ;  /* 0x0000000405047291 */ /* 0x002fe2000f8ec0ff */
[----:B--2---:R-:W-:-:S08]  /*0300*/  IMAD.WIDE.U32 R4, R10, 0x8, R4 ;  /* 0x000000080a047825 */ /* 0x004fd000078e0004 */
[----:B0-----:R-:W0:Y:S04]  /*0310*/  LDS.64 R2, [UR4] ;  /* 0x00000004ff027984 */ /* 0x001e280008000a00 */
[----:B0-----:R-:W-:Y:S01]  /*0320*/  STG.E.64 desc[UR6][R4.64], R2 ;  /* 0x0000000204007986 */ /* 0x001fe2000c101b06 */
[----:B------:R-:W-:Y:S05]  /*0330*/  EXIT ;  /* 0x000000000000794d */ /* 0x000fea0003800000 */
.L_x_5:
[----:B------:R-:W-:-:S00]  /*0340*/  BRA `(.L_x_5) ;  /* 0xfffffffc00fc7947 */ /* 0x000fc0000383ffff */
[----:B------:R-:W-:-:S00]  /*0350*/  NOP ;  /* 0x0000000000007918 */ /* 0x000fc00000000000 */
        /* <DEDUP_REMOVED lines=10> */
.L_x_26:


//--------------------- .text.reduction_f32       --------------------------
	.section	.text.reduction_f32,"ax",@progbits
	.align	128
        .global         reduction_f32
        .type           reduction_f32,@function
        .size           reduction_f32,(.L_x_27 - reduction_f32)
        .other          reduction_f32,@"STO_CUDA_ENTRY STV_DEFAULT"
reduction_f32:
.text.reduction_f32:
[----:B------:R-:W-:Y:S01]  /*0000*/  LDC R1, c[0x0][0x37c] ;  /* 0x0000df00ff017b82 */ /* 0x000fe20000000800 */
[----:B------:R-:W0:Y:S01]  /*0010*/  S2R R8, SR_TID.X ;  /* 0x0000000000087919 */ /* 0x000e220000002100 */
[----:B------:R-:W1:Y:S01]  /*0020*/  LDCU UR4, c[0x0][0x360] ;  /* 0x00006c00ff0477ac */ /* 0x000e620008000800 */
[----:B------:R-:W-:Y:S01]  /*0030*/  BSSY.RECONVERGENT B0, `(.L_x_6) ;  /* 0x0000013000007945 */ /* 0x000fe20003800200 */
[----:B------:R-:W-:Y:S01]  /*0040*/  IMAD.MOV.U32 R7, RZ, RZ, RZ ;  /* 0x000000ffff077224 */ /* 0x000fe200078e00ff */
        /* <DEDUP_REMOVED lines=9> */
[----:B------:R-:W-:Y:S02]  /*00e0*/  HFMA2 R7, -RZ, RZ, 0, 0 ;  /* 0x00000000ff077431 */ /* 0x000fe400000001ff */
[----:B-1----:R-:W-:-:S07]  /*00f0*/  IMAD R11, R6, UR4, RZ ;  /* 0x00000004060b7c24 */ /* 0x002fce000f8e02ff */
.L_x_8:
[----:B0-----:R-:W-:-:S06]  /*0100*/  IMAD.WIDE R2, R0, 0x4, R4 ;  /* 0x0000000400027825 */ /* 0x001fcc00078e0204 */
[----:B------:R-:W2:Y:S01]  /*0110*/  LDG.E R2, desc[UR6][R2.64] ;  /* 0x0000000602027981 */ /* 0x000ea2000c1e1900 */
[----:B------:R-:W-:-:S05]  /*0120*/  IMAD.IADD R0, R11, 0x1, R0 ;  /* 0x000000010b007824 */ /* 0x000fca00078e0200 */
[----:B------:R-:W-:Y:S01]  /*0130*/  ISETP.GE.AND P0, PT, R0, UR5, PT ;  /* 0x0000000500007c0c */ /* 0x000fe2000bf06270 */
[----:B--2---:R-:W-:-:S12]  /*0140*/  FADD R7, R2, R7 ;  /* 0x0000000702077221 */ /* 0x004fd80000000000 */
[----:B------:R-:W-:Y:S05]  /*0150*/  @!P0 BRA `(.L_x_8) ;  /* 0xfffffffc00e88947 */ /* 0x000fea000383ffff */
.L_x_7:
[----:B------:R-:W-:Y:S05]  /*0160*/  BSYNC.RECONVERGENT B0 ;  /* 0x0000000000007941 */ /* 0x000fea0003800200 */
.L_x_6:
[----:B------:R-:W0:Y:S01]  /*0170*/  S2UR UR5, SR_CgaCtaId ;  /* 0x00000000000579c3 */ /* 0x000e220000008800 */
[----:B------:R-:W-:Y:S01]  /*0180*/  UMOV UR4, 0x400 ;  /* 0x0000040000047882 */ /* 0x000fe20000000000 */
[----:B------:R-:W-:Y:S02]  /*0190*/  ISETP.GE.U32.AND P1, PT, R6, 0x2, PT ;  /* 0x000000020600780c */ /* 0x000fe40003f26070 */
[----:B------:R-:W-:Y:S01]  /*01a0*/  ISETP.NE.AND P0, PT, R8, RZ, PT ;  /* 0x000000ff0800720c */ /* 0x000fe20003f05270 */
[----:B0-----:R-:W-:-:S06]  /*01b0*/  ULEA UR4, UR5, UR4, 0x18 ;  /* 0x0000000405047291 */ /* 0x001fcc000f8ec0ff */
[----:B------:R-:W-:-:S05]  /*01c0*/  LEA R0, R8, UR4, 0x2 ;  /* 0x0000000408007c11 */ /* 0x000fca000f8e10ff */
[----:B------:R0:W-:Y:S01]  /*01d0*/  STS [R0], R7 ;  /* 0x0000000700007388 */ /* 0x0001e20000000800 */
[----:B------:R-:W-:Y:S06]  /*01e0*/  BAR.SYNC.DEFER_BLOCKING 0x0 ;  /* 0x0000000000007b1d */ /* 0x000fec0000010000 */
[----:B------:R-:W-:Y:S05]  /*01f0*/  @!P1 BRA `(.L_x_9) ;  /* 0x00000000002c9947 */ /* 0x000fea0003800000 */
.L_x_10:
[----:B------:R-:W-:-:S04]  /*0200*/  SHF.R.U32.HI R5, RZ, 0x1, R6 ;  /* 0x00000001ff057819 */ /* 0x000fc80000011606 */
[----:B------:R-:W-:-:S13]  /*0210*/  ISETP.GE.U32.AND P1, PT, R8, R5, PT ;  /* 0x000000050800720c */ /* 0x000fda0003f26070 */
[----:B------:R-:W-:Y:S01]  /*0220*/  @!P1 LEA R2, R5, R0, 0x2 ;  /* 0x0000000005029211 */ /* 0x000fe200078e10ff */
[----:B------:R-:W-:Y:S05]  /*0230*/  @!P1 LDS R3, [R0] ;  /* 0x0000000000039984 */ /* 0x000fea0000000800 */
[----:B------:R-:W1:Y:S02]  /*0240*/  @!P1 LDS R2, [R2] ;  /* 0x0000000002029984 */ /* 0x000e640000000800 */
[----:B-1----:R-:W-:-:S05]  /*0250*/  @!P1 FADD R3, R2, R3 ;  /* 0x0000000302039221 */ /* 0x002fca0000000000 */
[----:B------:R1:W-:Y:S01]  /*0260*/  @!P1 STS [R0], R3 ;  /* 0x0000000300009388 */ /* 0x0003e20000000800 */
[----:B------:R-:W-:Y:S01]  /*0270*/  BAR.SYNC.DEFER_BLOCKING 0x0 ;  /* 0x0000000000007b1d */ /* 0x000fe20000010000 */
[----:B------:R-:W-:Y:S01]  /*0280*/  ISETP.GT.U32.AND P1, PT, R6, 0x3, PT ;  /* 0x000000030600780c */ /* 0x000fe20003f24070 */
[----:B------:R-:W-:-:S12]  /*0290*/  IMAD.MOV.U32 R6, RZ, RZ, R5 ;  /* 0x000000ffff067224 */ /* 0x000fd800078e0005 */
[----:B-1----:R-:W-:Y:S05]  /*02a0*/  @P1 BRA `(.L_x_10) ;  /* 0xfffffffc00d41947 */ /* 0x002fea000383ffff */
.L_x_9:
[----:B------:R-:W-:Y:S05]  /*02b0*/  @P0 EXIT ;  /* 0x000000000000094d */ /* 0x000fea0003800000 */
[----:B------:R-:W1:Y:S01]  /*02c0*/  S2UR UR5, SR_CgaCtaId ;  /* 0x00000000000579c3 */ /* 0x000e620000008800 */
[----:B------:R-:W-:-:S07]  /*02d0*/  UMOV UR4, 0x400 ;  /* 0x0000040000047882 */ /* 0x000fce0000000000 */
[----:B------:R-:W2:Y:S01]  /*02e0*/  LDC.64 R2, c[0x0][0x388] ;  /* 0x0000e200ff027b82 */ /* 0x000ea20000000a00 */
[----:B-1----:R-:W-:Y:S01]  /*02f0*/  ULEA UR4, UR5, UR4, 0x18 ;  /* 0x0000000405047291 */ /* 0x002fe2000f8ec0ff */
[----:B--2---:R-:W-:-:S08]  /*0300*/  IMAD.WIDE.U32 R2, R9, 0x4, R2 ;  /* 0x0000000409027825 */ /* 0x004fd000078e0002 */
[----:B------:R-:W1:Y:S04]  /*0310*/  LDS R5, [UR4] ;  /* 0x00000004ff057984 */ /* 0x000e680008000800 */
[----:B-1----:R-:W-:Y:S01]  /*0320*/  STG.E desc[UR6][R2.64], R5 ;  /* 0x0000000502007986 */ /* 0x002fe2000c101906 */
[----:B------:R-:W-:Y:S05]  /*0330*/  EXIT ;  /* 0x000000000000794d */ /* 0x000fea0003800000 */
.L_x_11:
        /* <DEDUP_REMOVED lines=12> */
.L_x_27:


//--------------------- .text.dot_f64             --------------------------
	.section	.text.dot_f64,"ax",@progbits
	.align	128
        .global         dot_f64
        .type           dot_f64,@function
        .size           dot_f64,(.L_x_28 - dot_f64)
        .other          dot_f64,@"STO_CUDA_ENTRY STV_DEFAULT"
dot_f64:
.text.dot_f64:
        /* <DEDUP_REMOVED lines=14> */
[----:B------:R-:W-:Y:S01]  /*00e0*/  IMAD.MOV.U32 R13, RZ, RZ, R4 ;  /* 0x000000ffff0d7224 */ /* 0x000fe200078e0004 */
[----:B------:R-:W-:-:S05]  /*00f0*/  CS2R R2, SRZ ;  /* 0x0000000000027805 */ /* 0x000fca000001ff00 */
[----:B------:R-:W2:Y:S01]  /*0100*/  LDC.64 R10, c[0x0][0x388] ;  /* 0x0000e200ff0a7b82 */ /* 0x000ea20000000a00 */
[----:B-1----:R-:W-:-:S07]  /*0110*/  IMAD R14, R12, UR4, RZ ;  /* 0x000000040c0e7c24 */ /* 0x002fce000f8e02ff */
.L_x_14:
[----:B0-----:R-:W-:-:S04]  /*0120*/  IMAD.WIDE R4, R13, 0x8, R8 ;  /* 0x000000080d047825 */ /* 0x001fc800078e0208 */
[----:B--2---:R-:W-:Y:S02]  /*0130*/  IMAD.WIDE R6, R13, 0x8, R10 ;  /* 0x000000080d067825 */ /* 0x004fe400078e020a */
[----:B------:R-:W2:Y:S04]  /*0140*/  LDG.E.64 R4, desc[UR6][R4.64] ;  /* 0x0000000604047981 */ /* 0x000ea8000c1e1b00 */
[----:B------:R-:W2:Y:S01]  /*0150*/  LDG.E.64 R6, desc[UR6][R6.64] ;  /* 0x0000000606067981 */ /* 0x000ea2000c1e1b00 */
[----:B------:R-:W-:-:S05]  /*0160*/  IMAD.IADD R13, R14, 0x1, R13 ;  /* 0x000000010e0d7824 */ /* 0x000fca00078e020d */
[----:B------:R-:W-:Y:S01]  /*0170*/  ISETP.GE.AND P0, PT, R13, UR5, PT ;  /* 0x000000050d007c0c */ /* 0x000fe2000bf06270 */
[----:B--2---:R-:W-:-:S12]  /*0180*/  DFMA R2, R4, R6, R2 ;  /* 0x000000060402722b */ /* 0x004fd80000000002 */
[----:B------:R-:W-:Y:S05]  /*0190*/  @!P0 BRA `(.L_x_14) ;  /* 0xfffffffc00e08947 */ /* 0x000fea000383ffff */
.L_x_13:
[----:B------:R-:W-:Y:S05]  /*01a0*/  BSYNC.RECONVERGENT B0 ;  /* 0x0000000000007941 */ /* 0x000fea0003800200 */
.L_x_12:
        /* <DEDUP_REMOVED lines=9> */
.L_x_16:
        /* <DEDUP_REMOVED lines=11> */
.L_x_15:
        /* <DEDUP_REMOVED lines=9> */
.L_x_17:
        /* <DEDUP_REMOVED lines=16> */
.L_x_28:


//--------------------- .text.dot_f32             --------------------------
	.section	.text.dot_f32,"ax",@progbits
	.align	128
        .global         dot_f32
        .type           dot_f32,@function
        .size           dot_f32,(.L_x_29 - dot_f32)
        .other          dot_f32,@"STO_CUDA_ENTRY STV_DEFAULT"
dot_f32:
.text.dot_f32:
        /* <DEDUP_REMOVED lines=14> */
[----:B------:R-:W-:-:S06]  /*00e0*/  HFMA2 R11, -RZ, RZ, 0, 0 ;  /* 0x00000000ff0b7431 */ /* 0x000fcc00000001ff */
[----:B------:R-:W2:Y:S01]  /*00f0*/  LDC.64 R8, c[0x0][0x388] ;  /* 0x0000e200ff087b82 */ /* 0x000ea20000000a00 */
[----:B-1----:R-:W-:-:S07]  /*0100*/  IMAD R15, R10, UR4, RZ ;  /* 0x000000040a0f7c24 */ /* 0x002fce000f8e02ff */
.L_x_20:
[----:B0-----:R-:W-:-:S04]  /*0110*/  IMAD.WIDE R2, R0, 0x4, R6 ;  /* 0x0000000400027825 */ /* 0x001fc800078e0206 */
[----:B--2---:R-:W-:Y:S02]  /*0120*/  IMAD.WIDE R4, R0, 0x4, R8 ;  /* 0x0000000400047825 */ /* 0x004fe400078e0208 */
[----:B------:R-:W2:Y:S04]  /*0130*/  LDG.E R2, desc[UR6][R2.64] ;  /* 0x0000000602027981 */ /* 0x000ea8000c1e1900 */
[----:B------:R-:W2:Y:S01]  /*0140*/  LDG.E R4, desc[UR6][R4.64] ;  /* 0x0000000604047981 */ /* 0x000ea2000c1e1900 */
[----:B------:R-:W-:-:S05]  /*0150*/  IMAD.IADD R0, R15, 0x1, R0 ;  /* 0x000000010f007824 */ /* 0x000fca00078e0200 */
[----:B------:R-:W-:Y:S01]  /*0160*/  ISETP.GE.AND P0, PT, R0, UR5, PT ;  /* 0x0000000500007c0c */ /* 0x000fe2000bf06270 */
[----:B--2---:R-:W-:-:S12]  /*0170*/  FFMA R11, R2, R4, R11 ;  /* 0x00000004020b7223 */ /* 0x004fd8000000000b */
[----:B------:R-:W-:Y:S05]  /*0180*/  @!P0 BRA `(.L_x_20) ;  /* 0xfffffffc00e08947 */ /* 0x000fea000383ffff */
.L_x_19:
[----:B------:R-:W-:Y:S05]  /*0190*/  BSYNC.RECONVERGENT B0 ;  /* 0x0000000000007941 */ /* 0x000fea0003800200 */
.L_x_18:
        /* <DEDUP_REMOVED lines=9> */
.L_x_22:
        /* <DEDUP_REMOVED lines=8> */
[----:B------:R-:W-:Y:S02]  /*02b0*/  ISETP.GT.U32.AND P1, PT, R10, 0x3, PT ;  /* 0x000000030a00780c */ /* 0x000fe40003f24070 */
[----:B------:R-:W-:-:S11]  /*02c0*/  MOV R10, R5 ;  /* 0x00000005000a7202 */ /* 0x000fd60000000f00 */
[----:B-1----:R-:W-:Y:S05]  /*02d0*/  @P1 BRA `(.L_x_22) ;  /* 0xfffffffc00d41947 */ /* 0x002fea000383ffff */
.L_x_21:
        /* <DEDUP_REMOVED lines=9> */
.L_x_23:
        /* <DEDUP_REMOVED lines=9> */
.L_x_29:


//--------------------- .text.vecadd_f64          --------------------------
	.section	.text.vecadd_f64,"ax",@progbits
	.align	128
        .global         vecadd_f64
        .type           vecadd_f64,@function
        .size           vecadd_f64,(.L_x_30 - vecadd_f64)
        .other          vecadd_f64,@"STO_CUDA_ENTRY STV_DEFAULT"
vecadd_f64:
.text.vecadd_f64:
[----:B------:R-:W-:Y:S01]  /*0000*/  LDC R1, c[0x0][0x37c] ;  /* 0x0000df00ff017b82 */ /* 0x000fe20000000800 */
[----:B------:R-:W0:Y:S07]  /*0010*/  S2R R0, SR_TID.X ;  /* 0x0000000000007919 */ /* 0x000e2e0000002100 */
[----:B------:R-:W0:Y:S01]  /*0020*/  S2UR UR4, SR_CTAID.X ;  /* 0x00000000000479c3 */ /* 0x000e220000002500 */
[----:B------:R-:W1:Y:S07]  /*0030*/  LDCU UR5, c[0x0][0x398] ;  /* 0x00007300ff0577ac */ /* 0x000e6e0008000800 */
[----:B------:R-:W0:Y:S02]  /*0040*/  LDC R11, c[0x0][0x360] ;  /* 0x0000d800ff0b7b82 */ /* 0x000e240000000800 */
[----:B0-----:R-:W-:-:S05]  /*0050*/  IMAD R11, R11, UR4, R0 ;  /* 0x000000040b0b7c24 */ /* 0x001fca000f8e0200 */
[----:B-1----:R-:W-:-:S13]  /*0060*/  ISETP.GE.AND P0, PT, R11, UR5, PT ;  /* 0x000000050b007c0c */ /* 0x002fda000bf06270 */
[----:B------:R-:W-:Y:S05]  /*0070*/  @P0 EXIT ;  /* 0x000000000000094d */ /* 0x000fea0003800000 */
[----:B------:R-:W0:Y:S01]  /*0080*/  LDC.64 R2, c[0x0][0x380] ;  /* 0x0000e000ff027b82 */ /* 0x000e220000000a00 */
[----:B------:R-:W1:Y:S07]  /*0090*/  LDCU.64 UR4, c[0x0][0x358] ;  /* 0x00006b00ff0477ac */ /* 0x000e6e0008000a00 */
[----:B------:R-:W2:Y:S08]  /*00a0*/  LDC.64 R4, c[0x0][0x388] ;  /* 0x0000e200ff047b82 */ /* 0x000eb00000000a00 */
[----:B------:R-:W3:Y:S01]  /*00b0*/  LDC.64 R8, c[0x0][0x390] ;  /* 0x0000e400ff087b82 */ /* 0x000ee20000000a00 */
[----:B0-----:R-:W-:-:S06]  /*00c0*/  IMAD.WIDE R2, R11, 0x8, R2 ;  /* 0x000000080b027825 */ /* 0x001fcc00078e0202 */
[----:B-1----:R-:W4:Y:S01]  /*00d0*/  LDG.E.64 R2, desc[UR4][R2.64] ;  /* 0x0000000402027981 */ /* 0x002f22000c1e1b00 */
[----:B--2---:R-:W-:-:S06]  /*00e0*/  IMAD.WIDE R4, R11, 0x8, R4 ;  /* 0x000000080b047825 */ /* 0x004fcc00078e0204 */
[----:B------:R-:W4:Y:S01]  /*00f0*/  LDG.E.64 R4, desc[UR4][R4.64] ;  /* 0x0000000404047981 */ /* 0x000f22000c1e1b00 */
[----:B---3--:R-:W-:Y:S01]  /*0100*/  IMAD.WIDE R8, R11, 0x8, R8 ;  /* 0x000000080b087825 */ /* 0x008fe200078e0208 */
[----:B----4-:R-:W-:-:S07]  /*0110*/  DADD R6, R2, R4 ;  /* 0x0000000002067229 */ /* 0x010fce0000000004 */
[----:B------:R-:W-:Y:S01]  /*0120*/  STG.E.64 desc[UR4][R8.64], R6 ;  /* 0x0000000608007986 */ /* 0x000fe2000c101b04 */
[----:B------:R-:W-:Y:S05]  /*0130*/  EXIT ;  /* 0x000000000000794d */ /* 0x000fea0003800000 */
.L_x_24:
        /* <DEDUP_REMOVED lines=12> */
.L_x_30:


//--------------------- .text.vecadd_f32          --------------------------
	.section	.text.vecadd_f32,"ax",@progbits
	.align	128
        .global         vecadd_f32
        .type           vecadd_f32,@function
        .size           vecadd_f32,(.L_x_31 - vecadd_f32)
        .other          vecadd_f32,@"STO_CUDA_ENTRY STV_DEFAULT"
vecadd_f32:
.text.vecadd_f32:
        /* <DEDUP_REMOVED lines=13> */
[----:B-1----:R-:W4:Y:S01]  /*00d0*/  LDG.E R2, desc[UR4][R2.64] ;  /* 0x0000000402027981 */ /* 0x002f22000c1e1900 */
[----:B--2---:R-:W-:-:S06]  /*00e0*/  IMAD.WIDE R4, R9, 0x4, R4 ;  /* 0x0000000409047825 */ /* 0x004fcc00078e0204 */
[----:B------:R-:W4:Y:S01]  /*00f0*/  LDG.E R5, desc[UR4][R4.64] ;  /* 0x0000000404057981 */ /* 0x000f22000c1e1900 */
[----:B---3--:R-:W-:-:S04]  /*0100*/  IMAD.WIDE R6, R9, 0x4, R6 ;  /* 0x0000000409067825 */ /* 0x008fc800078e0206 */
[----:B----4-:R-:W-:-:S05]  /*0110*/  FADD R9, R2, R5 ;  /* 0x0000000502097221 */ /* 0x010fca0000000000 */
[----:B------:R-:W-:Y:S01]  /*0120*/  STG.E desc[UR4][R6.64], R9 ;  /* 0x0000000906007986 */ /* 0x000fe2000c101904 */
[----:B------:R-:W-:Y:S05]  /*0130*/  EXIT ;  /* 0x000000000000794d */ /* 0x000fea0003800000 */
.L_x_25:
        /* <DEDUP_REMOVED lines=12> */
.L_x_31:


//--------------------- .nv.shared.reduction_f64  --------------------------
	.section	.nv.shared.reduction_f64,"aw",@nobits
	.sectionflags	@""
	.align	8
.nv.shared.reduction_f64:
	.zero		3072


//--------------------- .nv.shared.reserved.0     --------------------------
	.section	.nv.shared.reserved.0,"aw",@nobits
	.weak		__nv_reservedSMEM_offset_0_alias
	.size		__nv_reservedSMEM_offset_0_alias, 0, 64
	.other		__nv_reservedSMEM_offset_0_alias,@"STO_CUDA_RESERVED_SHARED STV_DEFAULT"
__nv_reservedSMEM_offset_0_alias:
	.zero		0
	.zero		64


//--------------------- .nv.shared.reduction_f32  --------------------------
	.section	.nv.shared.reduction_f32,"aw",@nobits
	.sectionflags	@""
	.align	4
.nv.shared.reduction_f32:
	.zero		2048


//--------------------- .nv.shared.dot_f64        --------------------------
	.section	.nv.shared.dot_f64,"aw",@nobits
	.sectionflags	@""
	.align	8
.nv.shared.dot_f64:
	.zero		3072


//--------------------- .nv.shared.dot_f32        --------------------------
	.section	.nv.shared.dot_f32,"aw",@nobits
	.sectionflags	@""
	.align	4
.nv.shared.dot_f32:
	.zero		2048


//--------------------- .nv.constant0.reduction_f64 --------------------------
	.section	.nv.constant0.reduction_f64,"a",@progbits
	.sectionflags	@""
	.align	4
.nv.constant0.reduction_f64:
	.zero		916


//--------------------- .nv.constant0.reduction_f32 --------------------------
	.section	.nv.constant0.reduction_f32,"a",@progbits
	.sectionflags	@""
	.align	4
.nv.constant0.reduction_f32:
	.zero		916


//--------------------- .nv.constant0.dot_f64     --------------------------
	.section	.nv.constant0.dot_f64,"a",@progbits
	.sectionflags	@""
	.align	4
.nv.constant0.dot_f64:
	.zero		924


//--------------------- .nv.constant0.dot_f32     --------------------------
	.section	.nv.constant0.dot_f32,"a",@progbits
	.sectionflags	@""
	.align	4
.nv.constant0.dot_f32:
	.zero		924


//--------------------- .nv.constant0.vecadd_f64  --------------------------
	.section	.nv.constant0.vecadd_f64,"a",@progbits
	.sectionflags	@""
	.align	4
.nv.constant0.vecadd_f64:
	.zero		924


//--------------------- .nv.constant0.vecadd_f32  --------------------------
	.section	.nv.constant0.vecadd_f32,"a",@progbits
	.sectionflags	@""
	.align	4
.nv.constant0.vecadd_f32:
	.zero		924


//--------------------- SYMBOLS --------------------------

	.type		.nv.reservedSmem.offset0,@object
	.size		.nv.reservedSmem.offset0,0x4
	.type		.nv.reservedSmem.cap,@object
	.size		.nv.reservedSmem.cap,0x4
